	.headerflags	@"EF_CUDA_TEXMODE_UNIFIED EF_CUDA_64BIT_ADDRESS EF_CUDA_ACCELERATORS EF_CUDA_SM90 EF_CUDA_VIRTUAL_SM(EF_CUDA_SM90)"
	.elftype	@"ET_EXEC"


//--------------------- .nv.info                  --------------------------
	.section	.nv.info,"",@"SHT_CUDA_INFO"
	.align	4


	//----- nvinfo : EIATTR_REGCOUNT
	.align		4
        /*0000*/ 	.byte	0x04, 0x2f
        /*0002*/ 	.short	(.L_3 - .L_2)
	.align		4
.L_2:
        /*0004*/ 	.word	index@(triton_poi_fused__native_batch_norm_legit_no_training_relu_sigmoid_1)
        /*0008*/ 	.word	0x00000014


	//----- nvinfo : EIATTR_MIN_STACK_SIZE
	.align		4
.L_3:
        /*000c*/ 	.byte	0x04, 0x12
        /*000e*/ 	.short	(.L_5 - .L_4)
	.align		4
.L_4:
        /*0010*/ 	.word	index@(triton_poi_fused__native_batch_norm_legit_no_training_relu_sigmoid_1)
        /*0014*/ 	.word	0x00000000


	//----- nvinfo : EIATTR_FRAME_SIZE
	.align		4
.L_5:
        /*0018*/ 	.byte	0x04, 0x11
        /*001a*/ 	.short	(.L_7 - .L_6)
	.align		4
.L_6:
        /*001c*/ 	.word	index@(triton_poi_fused__native_batch_norm_legit_no_training_relu_sigmoid_1)
        /*0020*/ 	.word	0x00000000


	//----- nvinfo : EIATTR_MIN_STACK_SIZE
	.align		4
.L_7:
        /*0024*/ 	.byte	0x04, 0x12
        /*0026*/ 	.short	(.L_9 - .L_8)
	.align		4
.L_8:
        /*0028*/ 	.word	index@(triton_poi_fused__native_batch_norm_legit_no_training_relu_sigmoid_1)
        /*002c*/ 	.word	0x00000000
.L_9:


//--------------------- .nv.info.triton_poi_fused__native_batch_norm_legit_no_training_relu_sigmoid_1 --------------------------
	.section	.nv.info.triton_poi_fused__native_batch_norm_legit_no_training_relu_sigmoid_1,"",@"SHT_CUDA_INFO"
	.sectionflags	@""
	.align	4


	//----- nvinfo : EIATTR_CUDA_API_VERSION
	.align		4
        /*0000*/ 	.byte	0x04, 0x37
        /*0002*/ 	.short	(.L_11 - .L_10)
.L_10:
        /*0004*/ 	.word	0x0000007c


	//----- nvinfo : EIATTR_KPARAM_INFO
	.align		4
.L_11:
        /*0008*/ 	.byte	0x04, 0x17
        /*000a*/ 	.short	(.L_13 - .L_12)
.L_12:
        /*000c*/ 	.word	0x00000000
        /*0010*/ 	.short	0x0006
        /*0012*/ 	.short	0x0030
        /*0014*/ 	.byte	0x00, 0xf0, 0x11, 0x00


	//----- nvinfo : EIATTR_KPARAM_INFO
	.align		4
.L_13:
        /*0018*/ 	.byte	0x04, 0x17
        /*001a*/ 	.short	(.L_15 - .L_14)
.L_14:
        /*001c*/ 	.word	0x00000000
        /*0020*/ 	.short	0x0005
        /*0022*/ 	.short	0x0028
        /*0024*/ 	.byte	0x00, 0xf4, 0x21, 0x00


	//----- nvinfo : EIATTR_KPARAM_INFO
	.align		4
.L_15:
        /*0028*/ 	.byte	0x04, 0x17
        /*002a*/ 	.short	(.L_17 - .L_16)
.L_16:
        /*002c*/ 	.word	0x00000000
        /*0030*/ 	.short	0x0004
        /*0032*/ 	.short	0x0020
        /*0034*/ 	.byte	0x00, 0xf4, 0x21, 0x00


	//----- nvinfo : EIATTR_KPARAM_INFO
	.align		4
.L_17:
        /*0038*/ 	.byte	0x04, 0x17
        /*003a*/ 	.short	(.L_19 - .L_18)
.L_18:
        /*003c*/ 	.word	0x00000000
        /*0040*/ 	.short	0x0003
        /*0042*/ 	.short	0x0018
        /*0044*/ 	.byte	0x00, 0xf4, 0x21, 0x00


	//----- nvinfo : EIATTR_KPARAM_INFO
	.align		4
.L_19:
        /*0048*/ 	.byte	0x04, 0x17
        /*004a*/ 	.short	(.L_21 - .L_20)
.L_20:
        /*004c*/ 	.word	0x00000000
        /*0050*/ 	.short	0x0002
        /*0052*/ 	.short	0x0010
        /*0054*/ 	.byte	0x00, 0xf4, 0x21, 0x00


	//----- nvinfo : EIATTR_KPARAM_INFO
	.align		4
.L_21:
        /*0058*/ 	.byte	0x04, 0x17
        /*005a*/ 	.short	(.L_23 - .L_22)
.L_22:
        /*005c*/ 	.word	0x00000000
        /*0060*/ 	.short	0x0001
        /*0062*/ 	.short	0x0008
        /*0064*/ 	.byte	0x00, 0xf4, 0x21, 0x00


	//----- nvinfo : EIATTR_KPARAM_INFO
	.align		4
.L_23:
        /*0068*/ 	.byte	0x04, 0x17
        /*006a*/ 	.short	(.L_25 - .L_24)
.L_24:
        /*006c*/ 	.word	0x00000000
        /*0070*/ 	.short	0x0000
        /*0072*/ 	.short	0x0000
        /*0074*/ 	.byte	0x00, 0xf4, 0x21, 0x00


	//----- nvinfo : EIATTR_SPARSE_MMA_MASK
	.align		4
.L_25:
        /*0078*/ 	.byte	0x03, 0x50
        /*007a*/ 	.short	0x0000


	//----- nvinfo : EIATTR_MAXREG_COUNT
	.align		4
        /*007c*/ 	.byte	0x03, 0x1b
        /*007e*/ 	.short	0x00ff


	//----- nvinfo : EIATTR_EXIT_INSTR_OFFSETS
	.align		4
        /*0080*/ 	.byte	0x04, 0x1c
        /*0082*/ 	.short	(.L_27 - .L_26)


	//   ....[0]....
.L_26:
        /*0084*/ 	.word	0x000003f0


	//   ....[1]....
        /*0088*/ 	.word	0x00000410


	//----- nvinfo : EIATTR_REQNTID
	.align		4
.L_27:
        /*008c*/ 	.byte	0x04, 0x10
        /*008e*/ 	.short	(.L_29 - .L_28)
.L_28:
        /*0090*/ 	.word	0x00000020
        /*0094*/ 	.word	0x00000001
        /*0098*/ 	.word	0x00000001


	//----- nvinfo : EIATTR_CBANK_PARAM_SIZE
	.align		4
.L_29:
        /*009c*/ 	.byte	0x03, 0x19
        /*009e*/ 	.short	0x0034


	//----- nvinfo : EIATTR_PARAM_CBANK
	.align		4
        /*00a0*/ 	.byte	0x04, 0x0a
        /*00a2*/ 	.short	(.L_31 - .L_30)
	.align		4
.L_30:
        /*00a4*/ 	.word	index@(.nv.constant0.triton_poi_fused__native_batch_norm_legit_no_training_relu_sigmoid_1)
        /*00a8*/ 	.short	0x0210
        /*00aa*/ 	.short	0x0034


	//----- nvinfo : EIATTR_SW_WAR
	.align		4
.L_31:
        /*00ac*/ 	.byte	0x04, 0x36
        /*00ae*/ 	.short	(.L_33 - .L_32)
.L_32:
        /*00b0*/ 	.word	0x00000008
.L_33:


//--------------------- .nv.callgraph             --------------------------
	.section	.nv.callgraph,"",@"SHT_CUDA_CALLGRAPH"
	.align	4
	.sectionentsize	8
	.align		4
        /*0000*/ 	.word	0x00000000
	.align		4
        /*0004*/ 	.word	0xffffffff
	.align		4
        /*0008*/ 	.word	0x00000000
	.align		4
        /*000c*/ 	.word	0xfffffffe
	.align		4
        /*0010*/ 	.word	0x00000000
	.align		4
        /*0014*/ 	.word	0xfffffffd
	.align		4
        /*0018*/ 	.word	0x00000000
	.align		4
        /*001c*/ 	.word	0xfffffffc


//--------------------- .nv.constant4             --------------------------
	.section	.nv.constant4,"a",@progbits
	.align	8
	.align		8
.nv.constant4:
        /*0000*/ 	.dword	_$_str
	.align		8
        /*0008*/ 	.dword	_$_str_$_2


//--------------------- .text.triton_poi_fused__native_batch_norm_legit_no_training_relu_sigmoid_1 --------------------------
	.section	.text.triton_poi_fused__native_batch_norm_legit_no_training_relu_sigmoid_1,"ax",@progbits
	.align	128
        .global         triton_poi_fused__native_batch_norm_legit_no_training_relu_sigmoid_1
        .type           triton_poi_fused__native_batch_norm_legit_no_training_relu_sigmoid_1,@function
        .size           triton_poi_fused__native_batch_norm_legit_no_training_relu_sigmoid_1,(.L_x_1 - triton_poi_fused__native_batch_norm_legit_no_training_relu_sigmoid_1)
        .other          triton_poi_fused__native_batch_norm_legit_no_training_relu_sigmoid_1,@"STO_CUDA_ENTRY STV_DEFAULT"
triton_poi_fused__native_batch_norm_legit_no_training_relu_sigmoid_1:
.text.triton_poi_fused__native_batch_norm_legit_no_training_relu_sigmoid_1:
[----:B------:R-:W0:Y:S01]  /*0000*/  LDC R1, c[0x0][0x28] ;  /* 0x00000a00ff017b82 */ /* 0x000e220000000800 */
[----:B------:R-:W1:Y:S07]  /*0010*/  S2R R16, SR_TID.X ;  /* 0x0000000000107919 */ /* 0x000e6e0000002100 */
[----:B------:R-:W2:Y:S01]  /*0020*/  LDC.64 R6, c[0x0][0x220] ;  /* 0x00008800ff067b82 */ /* 0x000ea20000000a00 */
[----:B------:R-:W-:Y:S01]  /*0030*/  HFMA2.MMA R12, -RZ, RZ, 0, 0 ;  /* 0x00000000ff0c7435 */ /* 0x000fe200000001ff */
[----:B------:R-:W-:Y:S01]  /*0040*/  ULDC.64 UR4, c[0x0][0x208] ;  /* 0x0000820000047ab9 */ /* 0x000fe20000000a00 */
[----:B------:R-:W3:Y:S05]  /*0050*/  S2R R13, SR_CTAID.X ;  /* 0x00000000000d7919 */ /* 0x000eea0000002500 */
[----:B------:R-:W4:Y:S08]  /*0060*/  LDC.64 R4, c[0x0][0x218] ;  /* 0x00008600ff047b82 */ /* 0x000f300000000a00 */
[----:B------:R-:W5:Y:S08]  /*0070*/  LDC.64 R8, c[0x0][0x228] ;  /* 0x00008a00ff087b82 */ /* 0x000f700000000a00 */
[----:B------:R-:W5:Y:S01]  /*0080*/  LDC.64 R10, c[0x0][0x230] ;  /* 0x00008c00ff0a7b82 */ /* 0x000f620000000a00 */
[----:B-1----:R-:W-:-:S02]  /*0090*/  LOP3.LUT R0, R16, 0xf, RZ, 0xc0, !PT ;  /* 0x0000000f10007812 */ /* 0x002fc400078ec0ff */
[----:B---3--:R-:W-:Y:S02]  /*00a0*/  SHF.R.S32.HI R2, RZ, 0x1b, R13 ;  /* 0x0000001bff027819 */ /* 0x008fe4000001140d */
[----:B------:R-:W-:Y:S02]  /*00b0*/  LEA R13, R13, R0, 0x4 ;  /* 0x000000000d0d7211 */ /* 0x000fe400078e20ff */
[----:B------:R-:W-:Y:S02]  /*00c0*/  SGXT R0, R2, 0x1 ;  /* 0x000000010200781a */ /* 0x000fe40000000200 */
[----:B------:R-:W-:Y:S01]  /*00d0*/  ISETP.GE.AND P0, PT, R13, 0x10, PT ;  /* 0x000000100d00780c */ /* 0x000fe20003f06270 */
[----:B------:R-:W1:Y:S01]  /*00e0*/  LDC.64 R2, c[0x0][0x210] ;  /* 0x00008400ff027b82 */ /* 0x000e620000000a00 */
[----:B------:R-:W-:-:S04]  /*00f0*/  LEA.HI R0, R0, R13, RZ, 0x2 ;  /* 0x0000000d00007211 */ /* 0x000fc800078f10ff */
[----:B------:R-:W-:-:S04]  /*0100*/  LOP3.LUT R0, R0, 0xfffffffc, RZ, 0xc0, !PT ;  /* 0xfffffffc00007812 */ /* 0x000fc800078ec0ff */
[----:B------:R-:W-:-:S05]  /*0110*/  IADD3 R15, R13, -R0, RZ ;  /* 0x800000000d0f7210 */ /* 0x000fca0007ffe0ff */
[----:B--2---:R-:W-:-:S05]  /*0120*/  IMAD.WIDE R6, R15, 0x4, R6 ;  /* 0x000000040f067825 */ /* 0x004fca00078e0206 */
[----:B------:R5:W2:Y:S01]  /*0130*/  @!P0 LDG.E.EL R12, desc[UR4][R6.64] ;  /* 0x00000004060c8981 */ /* 0x000aa2000c2e1900 */
[----:B------:R-:W-:Y:S01]  /*0140*/  HFMA2.MMA R17, -RZ, RZ, 0, 0 ;  /* 0x00000000ff117435 */ /* 0x000fe200000001ff */
[----:B------:R-:W-:Y:S01]  /*0150*/  MOV R0, RZ ;  /* 0x000000ff00007202 */ /* 0x000fe20000000f00 */
[----:B----4-:R-:W-:-:S04]  /*0160*/  IMAD.WIDE R4, R15, 0x4, R4 ;  /* 0x000000040f047825 */ /* 0x010fc800078e0204 */
[----:B-1----:R-:W-:-:S04]  /*0170*/  IMAD.WIDE R2, R13, 0x4, R2 ;  /* 0x000000040d027825 */ /* 0x002fc800078e0202 */
[----:B------:R1:W3:Y:S01]  /*0180*/  @!P0 LDG.E.EL R17, desc[UR4][R4.64] ;  /* 0x0000000404118981 */ /* 0x0002e2000c2e1900 */
[----:B-----5:R-:W-:-:S03]  /*0190*/  IMAD.WIDE R6, R15, 0x4, R8 ;  /* 0x000000040f067825 */ /* 0x020fc600078e0208 */
[----:B------:R4:W3:Y:S01]  /*01a0*/  @!P0 LDG.E R0, desc[UR4][R2.64] ;  /* 0x0000000402008981 */ /* 0x0008e2000c1e1900 */
[----:B0-----:R-:W-:Y:S01]  /*01b0*/  IMAD.WIDE R8, R15, 0x4, R10 ;  /* 0x000000040f087825 */ /* 0x001fe200078e020a */
[----:B------:R-:W-:-:S06]  /*01c0*/  CS2R R10, SRZ ;  /* 0x00000000000a7805 */ /* 0x000fcc000001ff00 */
[----:B------:R-:W5:Y:S04]  /*01d0*/  @!P0 LDG.E.EL R10, desc[UR4][R6.64] ;  /* 0x00000004060a8981 */ /* 0x000f68000c2e1900 */
[----:B------:R-:W5:Y:S01]  /*01e0*/  @!P0 LDG.E.EL R11, desc[UR4][R8.64] ;  /* 0x00000004080b8981 */ /* 0x000f62000c2e1900 */
[----:B-1----:R-:W-:Y:S01]  /*01f0*/  MOV R5, 0x3e800000 ;  /* 0x3e80000000057802 */ /* 0x002fe20000000f00 */
[----:B--2---:R-:W-:-:S04]  /*0200*/  FADD R12, R12, 9.9999997473787516356e-06 ;  /* 0x3727c5ac0c0c7421 */ /* 0x004fc80000000000 */
[----:B------:R-:W0:Y:S02]  /*0210*/  MUFU.SQRT R14, R12 ;  /* 0x0000000c000e7308 */ /* 0x000e240000002000 */
[C---:B0-----:R-:W-:Y:S02]  /*0220*/  FSETP.GT.AND P0, PT, R14.reuse, 8.50705917302346158658e+37, PT ;  /* 0x7e8000000e00780b */ /* 0x041fe40003f04000 */
[----:B------:R-:W-:-:S11]  /*0230*/  FSETP.GEU.AND P1, PT, R14, 1.175494350822287508e-38, PT ;  /* 0x008000000e00780b */ /* 0x000fd60003f2e000 */
[----:B------:R-:W-:-:S04]  /*0240*/  @P0 FMUL R14, R14, 0.25 ;  /* 0x3e8000000e0e0820 */ /* 0x000fc80000400000 */
[----:B------:R-:W-:-:S06]  /*0250*/  @!P1 FMUL R14, R14, 16777216 ;  /* 0x4b8000000e0e9820 */ /* 0x000fcc0000400000 */
[----:B------:R-:W0:Y:S01]  /*0260*/  MUFU.RCP R14, R14 ;  /* 0x0000000e000e7308 */ /* 0x000e220000001000 */
[----:B----4-:R-:W-:Y:S01]  /*0270*/  FSEL R3, R5, 1, P0 ;  /* 0x3f80000005037808 */ /* 0x010fe20000000000 */
[----:B---3--:R-:W-:-:S04]  /*0280*/  FADD R0, -R17, R0 ;  /* 0x0000000011007221 */ /* 0x008fc80000000100 */
[----:B------:R-:W-:-:S04]  /*0290*/  @!P1 FMUL R3, R3, 16777216 ;  /* 0x4b80000003039820 */ /* 0x000fc80000400000 */
[----:B0-----:R-:W-:-:S04]  /*02a0*/  FMUL R3, R14, R3 ;  /* 0x000000030e037220 */ /* 0x001fc80000400000 */
[----:B------:R-:W-:-:S04]  /*02b0*/  FMUL R0, R0, R3 ;  /* 0x0000000300007220 */ /* 0x000fc80000400000 */
[----:B-----5:R-:W-:-:S05]  /*02c0*/  FFMA R0, R0, R10, R11 ;  /* 0x0000000a00007223 */ /* 0x020fca000000000b */
[----:B------:R-:W-:-:S04]  /*02d0*/  FSETP.GEU.AND P0, PT, R0, RZ, PT ;  /* 0x000000ff0000720b */ /* 0x000fc80003f0e000 */
[----:B------:R-:W-:-:S05]  /*02e0*/  FSEL R0, R0, RZ, P0 ;  /* 0x000000ff00007208 */ /* 0x000fca0000000000 */
[----:B------:R-:W-:-:S04]  /*02f0*/  FADD R0, RZ, -R0 ;  /* 0x80000000ff007221 */ /* 0x000fc80000000000 */
[----:B------:R-:W-:-:S05]  /*0300*/  FMUL R0, R0, 1.4426950216293334961 ;  /* 0x3fb8aa3b00007820 */ /* 0x000fca0000400000 */
[----:B------:R-:W-:-:S13]  /*0310*/  FSETP.GEU.AND P0, PT, R0, -126, PT ;  /* 0xc2fc00000000780b */ /* 0x000fda0003f0e000 */
[----:B------:R-:W-:-:S04]  /*0320*/  @!P0 FMUL R0, R0, 0.5 ;  /* 0x3f00000000008820 */ /* 0x000fc80000400000 */
[----:B------:R-:W0:Y:S02]  /*0330*/  MUFU.EX2 R2, R0 ;  /* 0x0000000000027308 */ /* 0x000e240000000800 */
[----:B0-----:R-:W-:-:S04]  /*0340*/  @!P0 FMUL R2, R2, R2 ;  /* 0x0000000202028220 */ /* 0x001fc80000400000 */
[----:B------:R-:W-:Y:S02]  /*0350*/  FADD R4, R2, 1 ;  /* 0x3f80000002047421 */ /* 0x000fe40000000000 */
[----:B------:R-:W0:Y:S03]  /*0360*/  LDC.64 R2, c[0x0][0x238] ;  /* 0x00008e00ff027b82 */ /* 0x000e260000000a00 */
[----:B------:R-:W-:Y:S02]  /*0370*/  FSETP.GT.AND P1, PT, R4, 8.50705917302346158658e+37, PT ;  /* 0x7e8000000400780b */ /* 0x000fe40003f24000 */
[----:B------:R-:W-:-:S04]  /*0380*/  LOP3.LUT P0, RZ, R16, 0x10, RZ, 0xc0, !PT ;  /* 0x0000001010ff7812 */ /* 0x000fc8000780c0ff */
[----:B------:R-:W-:-:S07]  /*0390*/  ISETP.LT.AND P0, PT, R13, 0x10, !P0 ;  /* 0x000000100d00780c */ /* 0x000fce0004701270 */
[----:B------:R-:W-:-:S06]  /*03a0*/  @P1 FMUL R4, R4, 0.25 ;  /* 0x3e80000004041820 */ /* 0x000fcc0000400000 */
[----:B------:R-:W1:Y:S01]  /*03b0*/  MUFU.RCP R4, R4 ;  /* 0x0000000400047308 */ /* 0x000e620000001000 */
[----:B------:R-:W-:Y:S01]  /*03c0*/  FSEL R5, R5, 1, P1 ;  /* 0x3f80000005057808 */ /* 0x000fe20000800000 */
[----:B0-----:R-:W-:-:S04]  /*03d0*/  IMAD.WIDE R2, R13, 0x4, R2 ;  /* 0x000000040d027825 */ /* 0x001fc800078e0202 */
[----:B-1----:R-:W-:Y:S01]  /*03e0*/  FMUL R5, R4, R5 ;  /* 0x0000000504057220 */ /* 0x002fe20000400000 */
[----:B------:R-:W-:Y:S06]  /*03f0*/  @!P0 EXIT ;  /* 0x000000000000894d */ /* 0x000fec0003800000 */
[----:B------:R-:W-:Y:S01]  /*0400*/  STG.E desc[UR4][R2.64], R5 ;  /* 0x0000000502007986 */ /* 0x000fe2000c101904 */
[----:B------:R-:W-:Y:S05]  /*0410*/  EXIT ;  /* 0x000000000000794d */ /* 0x000fea0003800000 */
.L_x_0:
[----:B------:R-:W-:-:S00]  /*0420*/  BRA `(.L_x_0) ;  /* 0xfffffffc00fc7947 */ /* 0x000fc0000383ffff */
[----:B------:R-:W-:-:S00]  /*0430*/  NOP ;  /* 0x0000000000007918 */ /* 0x000fc00000000000 */
        /* <DEDUP_REMOVED lines=12> */
.L_x_1:


//--------------------- .nv.global.init           --------------------------
	.section	.nv.global.init,"aw",@progbits
.nv.global.init:
	.type		_$_str,@object
	.size		_$_str,(_$_str_$_2 - _$_str)
_$_str:
        /*0000*/ 	.byte	0x5f, 0x5f, 0x43, 0x55, 0x44, 0x41, 0x5f, 0x46, 0x54, 0x5a, 0x00
	.type		_$_str_$_2,@object
	.size		_$_str_$_2,(.L_1 - _$_str_$_2)
_$_str_$_2:
        /*000b*/ 	.byte	0x5f, 0x5f, 0x43, 0x55, 0x44, 0x41, 0x5f, 0x50, 0x52, 0x45, 0x43, 0x5f, 0x53, 0x51, 0x52, 0x54
        /*001b*/ 	.byte	0x00
.L_1:


//--------------------- .nv.constant0.triton_poi_fused__native_batch_norm_legit_no_training_relu_sigmoid_1 --------------------------
	.section	.nv.constant0.triton_poi_fused__native_batch_norm_legit_no_training_relu_sigmoid_1,"a",@progbits
	.sectionflags	@""
	.align	4
.nv.constant0.triton_poi_fused__native_batch_norm_legit_no_training_relu_sigmoid_1:
	.zero		580
